//
// Generated by NVIDIA NVVM Compiler
//
// Compiler Build ID: CL-36424714
// Cuda compilation tools, release 13.0, V13.0.88
// Based on NVVM 20.0.0
//

.version 9.0
.target sm_100
.address_size 64

	// .globl	_Z11rot13KernelPci

.visible .entry _Z11rot13KernelPci(
	.param .u64 .ptr .align 1 _Z11rot13KernelPci_param_0,
	.param .u32 _Z11rot13KernelPci_param_1
)
{
	.reg .pred 	%p<9>;
	.reg .b16 	%rs<16>;
	.reg .b32 	%r<7>;
	.reg .b64 	%rd<5>;

	ld.param.u64 	%rd2, [_Z11rot13KernelPci_param_0];
	ld.param.u32 	%r3, [_Z11rot13KernelPci_param_1];
	mov.u32 	%r4, %ntid.x;
	mov.u32 	%r5, %ctaid.x;
	mov.u32 	%r6, %tid.x;
	mad.lo.s32 	%r1, %r4, %r5, %r6;
	setp.ge.s32 	%p1, %r1, %r3;
	@%p1 bra 	$L__BB0_5;
	cvta.to.global.u64 	%rd3, %rd2;
	cvt.s64.s32 	%rd4, %r1;
	add.s64 	%rd1, %rd3, %rd4;
	ld.global.u8 	%rs3, [%rd1];
	cvt.s16.s8 	%rs4, %rs3;
	setp.lt.s16 	%p2, %rs4, 65;
	@%p2 bra 	$L__BB0_5;
	add.s16 	%rs6, %rs3, -97;
	and.b16  	%rs7, %rs6, 255;
	setp.gt.u16 	%p3, %rs7, 249;
	setp.gt.u16 	%p4, %rs3, 122;
	or.pred  	%p5, %p3, %p4;
	@%p5 bra 	$L__BB0_5;
	setp.gt.u16 	%p6, %rs3, 96;
	selp.b32 	%r2, 97, 65, %p6;
	add.s16 	%rs9, %rs3, 13;
	and.b16  	%rs10, %rs9, 255;
	cvt.u16.u32 	%rs11, %r2;
	or.b16  	%rs12, %rs11, 26;
	setp.gt.u16 	%p7, %rs12, %rs10;
	selp.b16 	%rs13, 0, %rs12, %p7;
	sub.s16 	%rs2, %rs10, %rs13;
	st.global.u8 	[%rd1], %rs2;
	setp.gt.u16 	%p8, %rs2, 25;
	@%p8 bra 	$L__BB0_5;
	add.s16 	%rs15, %rs2, %rs11;
	st.global.u8 	[%rd1], %rs15;
$L__BB0_5:
	ret;

}


// ===== COMPILED SASS (sm_100) =====

	.target	sm_100

	.elftype	@"ET_EXEC"


//--------------------- .note.nv.tkinfo           --------------------------
	.section	.note.nv.tkinfo,"",@"SHT_NOTE"
	.sectionflags	@"SHF_NOTE_NV_TKINFO"
	.tkinfo
        /*0018*/ 	.word	0x00000002
        /*0030*/ 	.string	""
        /*0030*/ 	.string	"ptxas"
        /*0030*/ 	.string	"Cuda compilation tools, release 13.0, V13.0.88"
        /*0030*/ 	.string	"Build cuda_13.0.r13.0/compiler.36424714_0"
        /*0030*/ 	.string	"-arch sm_100 -m 64 "



//--------------------- .note.nv.cuinfo           --------------------------
	.section	.note.nv.cuinfo,"",@"SHT_NOTE"
	.sectionflags	@"SHF_NOTE_NV_CUINFO"
        /*0018*/ 	.short	0x0002
        /*001a*/ 	.short	0x0064
        /*001c*/ 	.short	0x0082
	.zero		2


//--------------------- .nv.info                  --------------------------
	.section	.nv.info,"",@"SHT_CUDA_INFO"
	.align	4


	//----- nvinfo : EIATTR_REGCOUNT
	.align		4
        /*0000*/ 	.byte	0x04, 0x2f
        /*0002*/ 	.short	(.L_1 - .L_0)
	.align		4
.L_0:
        /*0004*/ 	.word	index@(_Z11rot13KernelPci)
        /*0008*/ 	.word	0x00000008


	//----- nvinfo : EIATTR_FRAME_SIZE
	.align		4
.L_1:
        /*000c*/ 	.byte	0x04, 0x11
        /*000e*/ 	.short	(.L_3 - .L_2)
	.align		4
.L_2:
        /*0010*/ 	.word	index@(_Z11rot13KernelPci)
        /*0014*/ 	.word	0x00000000


	//----- nvinfo : EIATTR_MIN_STACK_SIZE
	.align		4
.L_3:
        /*0018*/ 	.byte	0x04, 0x12
        /*001a*/ 	.short	(.L_5 - .L_4)
	.align		4
.L_4:
        /*001c*/ 	.word	index@(_Z11rot13KernelPci)
        /*0020*/ 	.word	0x00000000
.L_5:


//--------------------- .nv.compat                --------------------------
	.section	.nv.compat,"",@"SHT_CUDA_COMPAT_INFO"
	.align	4
        /*0000*/ 	.byte	0x02, 0x09, 0x00, 0x00, 0x02, 0x02, 0x01, 0x00, 0x02, 0x05, 0x05, 0x00, 0x03, 0x07, 0x01, 0x01
        /*0010*/ 	.byte	0x02, 0x03, 0x00, 0x00, 0x02, 0x06, 0x01, 0x00, 0x04, 0x0b, 0x08, 0x00, 0x09, 0x00, 0x00, 0x00
        /*0020*/ 	.byte	0x00, 0x00, 0x00, 0x00


//--------------------- .nv.info._Z11rot13KernelPci --------------------------
	.section	.nv.info._Z11rot13KernelPci,"",@"SHT_CUDA_INFO"
	.sectionflags	@""
	.align	4


	//----- nvinfo : EIATTR_CUDA_API_VERSION
	.align		4
        /*0000*/ 	.byte	0x04, 0x37
        /*0002*/ 	.short	(.L_7 - .L_6)
.L_6:
        /*0004*/ 	.word	0x00000082


	//----- nvinfo : EIATTR_KPARAM_INFO
	.align		4
.L_7:
        /*0008*/ 	.byte	0x04, 0x17
        /*000a*/ 	.short	(.L_9 - .L_8)
.L_8:
        /*000c*/ 	.word	0x00000000
        /*0010*/ 	.short	0x0001
        /*0012*/ 	.short	0x0008
        /*0014*/ 	.byte	0x00, 0xf0, 0x11, 0x00


	//----- nvinfo : EIATTR_KPARAM_INFO
	.align		4
.L_9:
        /*0018*/ 	.byte	0x04, 0x17
        /*001a*/ 	.short	(.L_11 - .L_10)
.L_10:
        /*001c*/ 	.word	0x00000000
        /*0020*/ 	.short	0x0000
        /*0022*/ 	.short	0x0000
        /*0024*/ 	.byte	0x00, 0xf5, 0x21, 0x00


	//----- nvinfo : EIATTR_SPARSE_MMA_MASK
	.align		4
.L_11:
        /*0028*/ 	.byte	0x03, 0x50
        /*002a*/ 	.short	0x0000


	//----- nvinfo : EIATTR_MAXREG_COUNT
	.align		4
        /*002c*/ 	.byte	0x03, 0x1b
        /*002e*/ 	.short	0x00ff


	//----- nvinfo : EIATTR_MERCURY_ISA_VERSION
	.align		4
        /*0030*/ 	.byte	0x03, 0x5f
        /*0032*/ 	.short	0x0101


	//----- nvinfo : EIATTR_VRC_CTA_INIT_COUNT
	.align		4
        /*0034*/ 	.byte	0x02, 0x4a
	.zero		1
	.zero		1


	//----- nvinfo : EIATTR_EXIT_INSTR_OFFSETS
	.align		4
        /*0038*/ 	.byte	0x04, 0x1c
        /*003a*/ 	.short	(.L_13 - .L_12)


	//   ....[0]....
.L_12:
        /*003c*/ 	.word	0x00000070


	//   ....[1]....
        /*0040*/ 	.word	0x000000f0


	//   ....[2]....
        /*0044*/ 	.word	0x00000140


	//   ....[3]....
        /*0048*/ 	.word	0x00000230


	//   ....[4]....
        /*004c*/ 	.word	0x00000260


	//----- nvinfo : EIATTR_CBANK_PARAM_SIZE
	.align		4
.L_13:
        /*0050*/ 	.byte	0x03, 0x19
        /*0052*/ 	.short	0x000c


	//----- nvinfo : EIATTR_PARAM_CBANK
	.align		4
        /*0054*/ 	.byte	0x04, 0x0a
        /*0056*/ 	.short	(.L_15 - .L_14)
	.align		4
.L_14:
        /*0058*/ 	.word	index@(.nv.constant0._Z11rot13KernelPci)
        /*005c*/ 	.short	0x0380
        /*005e*/ 	.short	0x000c


	//----- nvinfo : EIATTR_SW_WAR
	.align		4
.L_15:
        /*0060*/ 	.byte	0x04, 0x36
        /*0062*/ 	.short	(.L_17 - .L_16)
.L_16:
        /*0064*/ 	.word	0x00000008
.L_17:


//--------------------- .nv.callgraph             --------------------------
	.section	.nv.callgraph,"",@"SHT_CUDA_CALLGRAPH"
	.align	4
	.sectionentsize	8
	.align		4
        /*0000*/ 	.word	0x00000000
	.align		4
        /*0004*/ 	.word	0xffffffff
	.align		4
        /*0008*/ 	.word	0x00000000
	.align		4
        /*000c*/ 	.word	0xfffffffe
	.align		4
        /*0010*/ 	.word	0x00000000
	.align		4
        /*0014*/ 	.word	0xfffffffd
	.align		4
        /*0018*/ 	.word	0x00000000
	.align		4
        /*001c*/ 	.word	0xfffffffc


//--------------------- .text._Z11rot13KernelPci  --------------------------
	.section	.text._Z11rot13KernelPci,"ax",@progbits
	.align	128
        .global         _Z11rot13KernelPci
        .type           _Z11rot13KernelPci,@function
        .size           _Z11rot13KernelPci,(.L_x_1 - _Z11rot13KernelPci)
        .other          _Z11rot13KernelPci,@"STO_CUDA_ENTRY STV_DEFAULT"
_Z11rot13KernelPci:
.text._Z11rot13KernelPci:
[----:B------:R-:W-:Y:S01]  /*0000*/  LDC R1, c[0x0][0x37c] ;  /* 0x0000df00ff017b82 */ /* 0x000fe20000000800 */
[----:B------:R-:W0:Y:S01]  /*0010*/  S2R R0, SR_CTAID.X ;  /* 0x0000000000007919 */ /* 0x000e220000002500 */
[----:B------:R-:W0:Y:S01]  /*0020*/  LDCU UR4, c[0x0][0x360] ;  /* 0x00006c00ff0477ac */ /* 0x000e220008000800 */
[----:B------:R-:W0:Y:S01]  /*0030*/  S2R R3, SR_TID.X ;  /* 0x0000000000037919 */ /* 0x000e220000002100 */
[----:B------:R-:W1:Y:S01]  /*0040*/  LDCU UR5, c[0x0][0x388] ;  /* 0x00007100ff0577ac */ /* 0x000e620008000800 */
[----:B0-----:R-:W-:-:S05]  /*0050*/  IMAD R0, R0, UR4, R3 ;  /* 0x0000000400007c24 */ /* 0x001fca000f8e0203 */
[----:B-1----:R-:W-:-:S13]  /*0060*/  ISETP.GE.AND P0, PT, R0, UR5, PT ;  /* 0x0000000500007c0c */ /* 0x002fda000bf06270 */
[----:B------:R-:W-:Y:S05]  /*0070*/  @P0 EXIT ;  /* 0x000000000000094d */ /* 0x000fea0003800000 */
[----:B------:R-:W0:Y:S01]  /*0080*/  LDCU.64 UR6, c[0x0][0x380] ;  /* 0x00007000ff0677ac */ /* 0x000e220008000a00 */
[----:B------:R-:W1:Y:S01]  /*0090*/  LDCU.64 UR4, c[0x0][0x358] ;  /* 0x00006b00ff0477ac */ /* 0x000e620008000a00 */
[----:B0-----:R-:W-:-:S04]  /*00a0*/  IADD3 R2, P0, PT, R0, UR6, RZ ;  /* 0x0000000600027c10 */ /* 0x001fc8000ff1e0ff */
[----:B------:R-:W-:-:S05]  /*00b0*/  LEA.HI.X.SX32 R3, R0, UR7, 0x1, P0 ;  /* 0x0000000700037c11 */ /* 0x000fca00080f0eff */
[----:B-1----:R-:W2:Y:S02]  /*00c0*/  LDG.E.U8 R0, desc[UR4][R2.64] ;  /* 0x0000000402007981 */ /* 0x002ea4000c1e1100 */
[----:B--2---:R-:W-:-:S04]  /*00d0*/  PRMT R4, R0, 0x8880, RZ ;  /* 0x0000888000047816 */ /* 0x004fc800000000ff */
[----:B------:R-:W-:-:S13]  /*00e0*/  ISETP.GE.AND P0, PT, R4, 0x41, PT ;  /* 0x000000410400780c */ /* 0x000fda0003f06270 */
[----:B------:R-:W-:Y:S05]  /*00f0*/  @!P0 EXIT ;  /* 0x000000000000894d */ /* 0x000fea0003800000 */
[C---:B------:R-:W-:Y:S01]  /*0100*/  VIADD R4, R0.reuse, 0xffffff9f ;  /* 0xffffff9f00047836 */ /* 0x040fe20000000000 */
[----:B------:R-:W-:-:S04]  /*0110*/  ISETP.GT.U32.AND P0, PT, R0, 0x7a, PT ;  /* 0x0000007a0000780c */ /* 0x000fc80003f04070 */
[----:B------:R-:W-:-:S04]  /*0120*/  LOP3.LUT R4, R4, 0xff, RZ, 0xc0, !PT ;  /* 0x000000ff04047812 */ /* 0x000fc800078ec0ff */
[----:B------:R-:W-:-:S13]  /*0130*/  ISETP.GT.U32.OR P0, PT, R4, 0xf9, P0 ;  /* 0x000000f90400780c */ /* 0x000fda0000704470 */
[----:B------:R-:W-:Y:S05]  /*0140*/  @P0 EXIT ;  /* 0x000000000000094d */ /* 0x000fea0003800000 */
[----:B------:R-:W-:Y:S01]  /*0150*/  IMAD.MOV.U32 R5, RZ, RZ, 0x61 ;  /* 0x00000061ff057424 */ /* 0x000fe200078e00ff */
[C---:B------:R-:W-:Y:S01]  /*0160*/  ISETP.GT.U32.AND P0, PT, R0.reuse, 0x60, PT ;  /* 0x000000600000780c */ /* 0x040fe20003f04070 */
[----:B------:R-:W-:-:S03]  /*0170*/  VIADD R4, R0, 0xd ;  /* 0x0000000d00047836 */ /* 0x000fc60000000000 */
[----:B------:R-:W-:Y:S02]  /*0180*/  SEL R0, R5, 0x41, P0 ;  /* 0x0000004105007807 */ /* 0x000fe40000000000 */
[----:B------:R-:W-:-:S03]  /*0190*/  LOP3.LUT R4, R4, 0xff, RZ, 0xc0, !PT ;  /* 0x000000ff04047812 */ /* 0x000fc600078ec0ff */
[----:B------:R-:W-:-:S05]  /*01a0*/  VIADD R5, R0, 0x1a ;  /* 0x0000001a00057836 */ /* 0x000fca0000000000 */
[----:B------:R-:W-:-:S04]  /*01b0*/  ISETP.GT.U32.AND P0, PT, R5, R4, PT ;  /* 0x000000040500720c */ /* 0x000fc80003f04070 */
[----:B------:R-:W-:-:S05]  /*01c0*/  SEL R5, R5, RZ, !P0 ;  /* 0x000000ff05057207 */ /* 0x000fca0004000000 */
[----:B------:R-:W-:-:S05]  /*01d0*/  IMAD.MOV R5, RZ, RZ, -R5 ;  /* 0x000000ffff057224 */ /* 0x000fca00078e0a05 */
[----:B------:R-:W-:-:S05]  /*01e0*/  PRMT R5, R5, 0x7710, RZ ;  /* 0x0000771005057816 */ /* 0x000fca00000000ff */
[----:B------:R-:W-:-:S05]  /*01f0*/  IMAD.IADD R5, R4, 0x1, R5 ;  /* 0x0000000104057824 */ /* 0x000fca00078e0205 */
[----:B------:R-:W-:Y:S01]  /*0200*/  LOP3.LUT R4, R5, 0xffff, RZ, 0xc0, !PT ;  /* 0x0000ffff05047812 */ /* 0x000fe200078ec0ff */
[----:B------:R0:W-:Y:S03]  /*0210*/  STG.E.U8 desc[UR4][R2.64], R5 ;  /* 0x0000000502007986 */ /* 0x0001e6000c101104 */
[----:B------:R-:W-:-:S13]  /*0220*/  ISETP.GT.U32.AND P0, PT, R4, 0x19, PT ;  /* 0x000000190400780c */ /* 0x000fda0003f04070 */
[----:B0-----:R-:W-:Y:S05]  /*0230*/  @P0 EXIT ;  /* 0x000000000000094d */ /* 0x001fea0003800000 */
[----:B------:R-:W-:-:S05]  /*0240*/  IMAD.IADD R5, R0, 0x1, R5 ;  /* 0x0000000100057824 */ /* 0x000fca00078e0205 */
[----:B------:R-:W-:Y:S01]  /*0250*/  STG.E.U8 desc[UR4][R2.64], R5 ;  /* 0x0000000502007986 */ /* 0x000fe2000c101104 */
[----:B------:R-:W-:Y:S05]  /*0260*/  EXIT ;  /* 0x000000000000794d */ /* 0x000fea0003800000 */
.L_x_0:
[----:B------:R-:W-:-:S00]  /*0270*/  BRA `(.L_x_0) ;  /* 0xfffffffc00fc7947 */ /* 0x000fc0000383ffff */
[----:B------:R-:W-:-:S00]  /*0280*/  NOP ;  /* 0x0000000000007918 */ /* 0x000fc00000000000 */
[----:B------:R-:W-:-:S00]  /*0290*/  NOP ;  /* 0x0000000000007918 */ /* 0x000fc00000000000 */
[----:B------:R-:W-:-:S00]  /*02a0*/  NOP ;  /* 0x0000000000007918 */ /* 0x000fc00000000000 */
[----:B------:R-:W-:-:S00]  /*02b0*/  NOP ;  /* 0x0000000000007918 */ /* 0x000fc00000000000 */
[----:B------:R-:W-:-:S00]  /*02c0*/  NOP ;  /* 0x0000000000007918 */ /* 0x000fc00000000000 */
[----:B------:R-:W-:-:S00]  /*02d0*/  NOP ;  /* 0x0000000000007918 */ /* 0x000fc00000000000 */
[----:B------:R-:W-:-:S00]  /*02e0*/  NOP ;  /* 0x0000000000007918 */ /* 0x000fc00000000000 */
[----:B------:R-:W-:-:S00]  /*02f0*/  NOP ;  /* 0x0000000000007918 */ /* 0x000fc00000000000 */
.L_x_1:


//--------------------- .nv.shared.reserved.0     --------------------------
	.section	.nv.shared.reserved.0,"aw",@nobits
	.weak		__nv_reservedSMEM_offset_0_alias
	.size		__nv_reservedSMEM_offset_0_alias, 0, 64
	.other		__nv_reservedSMEM_offset_0_alias,@"STO_CUDA_RESERVED_SHARED STV_DEFAULT"
__nv_reservedSMEM_offset_0_alias:
	.zero		0
	.zero		64


//--------------------- .nv.constant0._Z11rot13KernelPci --------------------------
	.section	.nv.constant0._Z11rot13KernelPci,"a",@progbits
	.sectionflags	@""
	.align	4
.nv.constant0._Z11rot13KernelPci:
	.zero		908


//--------------------- SYMBOLS --------------------------

	.type		.nv.reservedSmem.offset0,@object
	.size		.nv.reservedSmem.offset0,0x4
